//
// Generated by NVIDIA NVVM Compiler
//
// Compiler Build ID: CL-36424714
// Cuda compilation tools, release 13.0, V13.0.88
// Based on NVVM 20.0.0
//

.version 9.0
.target sm_100
.address_size 64

	// .globl	_Z10vector_addPKfS0_Pf

.visible .entry _Z10vector_addPKfS0_Pf(
	.param .u64 .ptr .align 1 _Z10vector_addPKfS0_Pf_param_0,
	.param .u64 .ptr .align 1 _Z10vector_addPKfS0_Pf_param_1,
	.param .u64 .ptr .align 1 _Z10vector_addPKfS0_Pf_param_2
)
{
	.reg .pred 	%p<2>;
	.reg .b32 	%r<5>;
	.reg .b32 	%f<4>;
	.reg .b64 	%rd<11>;

	ld.param.u64 	%rd1, [_Z10vector_addPKfS0_Pf_param_0];
	ld.param.u64 	%rd2, [_Z10vector_addPKfS0_Pf_param_1];
	ld.param.u64 	%rd3, [_Z10vector_addPKfS0_Pf_param_2];
	mov.u32 	%r2, %ctaid.x;
	mov.u32 	%r3, %ntid.x;
	mov.u32 	%r4, %tid.x;
	mad.lo.s32 	%r1, %r2, %r3, %r4;
	setp.gt.u32 	%p1, %r1, 2;
	@%p1 bra 	$L__BB0_2;
	cvta.to.global.u64 	%rd4, %rd1;
	cvta.to.global.u64 	%rd5, %rd2;
	cvta.to.global.u64 	%rd6, %rd3;
	mul.wide.u32 	%rd7, %r1, 4;
	add.s64 	%rd8, %rd4, %rd7;
	ld.global.f32 	%f1, [%rd8];
	add.s64 	%rd9, %rd5, %rd7;
	ld.global.f32 	%f2, [%rd9];
	add.f32 	%f3, %f1, %f2;
	add.s64 	%rd10, %rd6, %rd7;
	st.global.f32 	[%rd10], %f3;
$L__BB0_2:
	ret;

}


// ===== COMPILED SASS (sm_100) =====

	.target	sm_100

	.elftype	@"ET_EXEC"


//--------------------- .note.nv.tkinfo           --------------------------
	.section	.note.nv.tkinfo,"",@"SHT_NOTE"
	.sectionflags	@"SHF_NOTE_NV_TKINFO"
	.tkinfo
        /*0018*/ 	.word	0x00000002
        /*0030*/ 	.string	""
        /*0030*/ 	.string	"ptxas"
        /*0030*/ 	.string	"Cuda compilation tools, release 13.0, V13.0.88"
        /*0030*/ 	.string	"Build cuda_13.0.r13.0/compiler.36424714_0"
        /*0030*/ 	.string	"-arch sm_100 -m 64 "



//--------------------- .note.nv.cuinfo           --------------------------
	.section	.note.nv.cuinfo,"",@"SHT_NOTE"
	.sectionflags	@"SHF_NOTE_NV_CUINFO"
        /*0018*/ 	.short	0x0002
        /*001a*/ 	.short	0x0064
        /*001c*/ 	.short	0x0082
	.zero		2


//--------------------- .nv.info                  --------------------------
	.section	.nv.info,"",@"SHT_CUDA_INFO"
	.align	4


	//----- nvinfo : EIATTR_REGCOUNT
	.align		4
        /*0000*/ 	.byte	0x04, 0x2f
        /*0002*/ 	.short	(.L_1 - .L_0)
	.align		4
.L_0:
        /*0004*/ 	.word	index@(_Z10vector_addPKfS0_Pf)
        /*0008*/ 	.word	0x0000000c


	//----- nvinfo : EIATTR_FRAME_SIZE
	.align		4
.L_1:
        /*000c*/ 	.byte	0x04, 0x11
        /*000e*/ 	.short	(.L_3 - .L_2)
	.align		4
.L_2:
        /*0010*/ 	.word	index@(_Z10vector_addPKfS0_Pf)
        /*0014*/ 	.word	0x00000000


	//----- nvinfo : EIATTR_MIN_STACK_SIZE
	.align		4
.L_3:
        /*0018*/ 	.byte	0x04, 0x12
        /*001a*/ 	.short	(.L_5 - .L_4)
	.align		4
.L_4:
        /*001c*/ 	.word	index@(_Z10vector_addPKfS0_Pf)
        /*0020*/ 	.word	0x00000000
.L_5:


//--------------------- .nv.compat                --------------------------
	.section	.nv.compat,"",@"SHT_CUDA_COMPAT_INFO"
	.align	4
        /*0000*/ 	.byte	0x02, 0x09, 0x00, 0x00, 0x02, 0x02, 0x01, 0x00, 0x02, 0x05, 0x05, 0x00, 0x03, 0x07, 0x01, 0x01
        /*0010*/ 	.byte	0x02, 0x03, 0x00, 0x00, 0x02, 0x06, 0x01, 0x00, 0x04, 0x0b, 0x08, 0x00, 0x09, 0x00, 0x00, 0x00
        /*0020*/ 	.byte	0x00, 0x00, 0x00, 0x00


//--------------------- .nv.info._Z10vector_addPKfS0_Pf --------------------------
	.section	.nv.info._Z10vector_addPKfS0_Pf,"",@"SHT_CUDA_INFO"
	.sectionflags	@""
	.align	4


	//----- nvinfo : EIATTR_CUDA_API_VERSION
	.align		4
        /*0000*/ 	.byte	0x04, 0x37
        /*0002*/ 	.short	(.L_7 - .L_6)
.L_6:
        /*0004*/ 	.word	0x00000082


	//----- nvinfo : EIATTR_KPARAM_INFO
	.align		4
.L_7:
        /*0008*/ 	.byte	0x04, 0x17
        /*000a*/ 	.short	(.L_9 - .L_8)
.L_8:
        /*000c*/ 	.word	0x00000000
        /*0010*/ 	.short	0x0002
        /*0012*/ 	.short	0x0010
        /*0014*/ 	.byte	0x00, 0xf5, 0x21, 0x00


	//----- nvinfo : EIATTR_KPARAM_INFO
	.align		4
.L_9:
        /*0018*/ 	.byte	0x04, 0x17
        /*001a*/ 	.short	(.L_11 - .L_10)
.L_10:
        /*001c*/ 	.word	0x00000000
        /*0020*/ 	.short	0x0001
        /*0022*/ 	.short	0x0008
        /*0024*/ 	.byte	0x00, 0xf5, 0x21, 0x00


	//----- nvinfo : EIATTR_KPARAM_INFO
	.align		4
.L_11:
        /*0028*/ 	.byte	0x04, 0x17
        /*002a*/ 	.short	(.L_13 - .L_12)
.L_12:
        /*002c*/ 	.word	0x00000000
        /*0030*/ 	.short	0x0000
        /*0032*/ 	.short	0x0000
        /*0034*/ 	.byte	0x00, 0xf5, 0x21, 0x00


	//----- nvinfo : EIATTR_SPARSE_MMA_MASK
	.align		4
.L_13:
        /*0038*/ 	.byte	0x03, 0x50
        /*003a*/ 	.short	0x0000


	//----- nvinfo : EIATTR_MAXREG_COUNT
	.align		4
        /*003c*/ 	.byte	0x03, 0x1b
        /*003e*/ 	.short	0x00ff


	//----- nvinfo : EIATTR_MERCURY_ISA_VERSION
	.align		4
        /*0040*/ 	.byte	0x03, 0x5f
        /*0042*/ 	.short	0x0101


	//----- nvinfo : EIATTR_VRC_CTA_INIT_COUNT
	.align		4
        /*0044*/ 	.byte	0x02, 0x4a
	.zero		1
	.zero		1


	//----- nvinfo : EIATTR_EXIT_INSTR_OFFSETS
	.align		4
        /*0048*/ 	.byte	0x04, 0x1c
        /*004a*/ 	.short	(.L_15 - .L_14)


	//   ....[0]....
.L_14:
        /*004c*/ 	.word	0x00000060


	//   ....[1]....
        /*0050*/ 	.word	0x00000120


	//----- nvinfo : EIATTR_CBANK_PARAM_SIZE
	.align		4
.L_15:
        /*0054*/ 	.byte	0x03, 0x19
        /*0056*/ 	.short	0x0018


	//----- nvinfo : EIATTR_PARAM_CBANK
	.align		4
        /*0058*/ 	.byte	0x04, 0x0a
        /*005a*/ 	.short	(.L_17 - .L_16)
	.align		4
.L_16:
        /*005c*/ 	.word	index@(.nv.constant0._Z10vector_addPKfS0_Pf)
        /*0060*/ 	.short	0x0380
        /*0062*/ 	.short	0x0018


	//----- nvinfo : EIATTR_SW_WAR
	.align		4
.L_17:
        /*0064*/ 	.byte	0x04, 0x36
        /*0066*/ 	.short	(.L_19 - .L_18)
.L_18:
        /*0068*/ 	.word	0x00000008
.L_19:


//--------------------- .nv.callgraph             --------------------------
	.section	.nv.callgraph,"",@"SHT_CUDA_CALLGRAPH"
	.align	4
	.sectionentsize	8
	.align		4
        /*0000*/ 	.word	0x00000000
	.align		4
        /*0004*/ 	.word	0xffffffff
	.align		4
        /*0008*/ 	.word	0x00000000
	.align		4
        /*000c*/ 	.word	0xfffffffe
	.align		4
        /*0010*/ 	.word	0x00000000
	.align		4
        /*0014*/ 	.word	0xfffffffd
	.align		4
        /*0018*/ 	.word	0x00000000
	.align		4
        /*001c*/ 	.word	0xfffffffc


//--------------------- .text._Z10vector_addPKfS0_Pf --------------------------
	.section	.text._Z10vector_addPKfS0_Pf,"ax",@progbits
	.align	128
        .global         _Z10vector_addPKfS0_Pf
        .type           _Z10vector_addPKfS0_Pf,@function
        .size           _Z10vector_addPKfS0_Pf,(.L_x_1 - _Z10vector_addPKfS0_Pf)
        .other          _Z10vector_addPKfS0_Pf,@"STO_CUDA_ENTRY STV_DEFAULT"
_Z10vector_addPKfS0_Pf:
.text._Z10vector_addPKfS0_Pf:
[----:B------:R-:W-:Y:S01]  /*0000*/  LDC R1, c[0x0][0x37c] ;  /* 0x0000df00ff017b82 */ /* 0x000fe20000000800 */
[----:B------:R-:W0:Y:S07]  /*0010*/  S2R R0, SR_TID.X ;  /* 0x0000000000007919 */ /* 0x000e2e0000002100 */
[----:B------:R-:W0:Y:S08]  /*0020*/  S2UR UR4, SR_CTAID.X ;  /* 0x00000000000479c3 */ /* 0x000e300000002500 */
[----:B------:R-:W0:Y:S02]  /*0030*/  LDC R9, c[0x0][0x360] ;  /* 0x0000d800ff097b82 */ /* 0x000e240000000800 */
[----:B0-----:R-:W-:-:S05]  /*0040*/  IMAD R9, R9, UR4, R0 ;  /* 0x0000000409097c24 */ /* 0x001fca000f8e0200 */
[----:B------:R-:W-:-:S13]  /*0050*/  ISETP.GT.U32.AND P0, PT, R9, 0x2, PT ;  /* 0x000000020900780c */ /* 0x000fda0003f04070 */
[----:B------:R-:W-:Y:S05]  /*0060*/  @P0 EXIT ;  /* 0x000000000000094d */ /* 0x000fea0003800000 */
[----:B------:R-:W0:Y:S01]  /*0070*/  LDC.64 R2, c[0x0][0x380] ;  /* 0x0000e000ff027b82 */ /* 0x000e220000000a00 */
[----:B------:R-:W1:Y:S07]  /*0080*/  LDCU.64 UR4, c[0x0][0x358] ;  /* 0x00006b00ff0477ac */ /* 0x000e6e0008000a00 */
[----:B------:R-:W2:Y:S08]  /*0090*/  LDC.64 R4, c[0x0][0x388] ;  /* 0x0000e200ff047b82 */ /* 0x000eb00000000a00 */
[----:B------:R-:W3:Y:S01]  /*00a0*/  LDC.64 R6, c[0x0][0x390] ;  /* 0x0000e400ff067b82 */ /* 0x000ee20000000a00 */
[----:B0-----:R-:W-:-:S06]  /*00b0*/  IMAD.WIDE.U32 R2, R9, 0x4, R2 ;  /* 0x0000000409027825 */ /* 0x001fcc00078e0002 */
[----:B-1----:R-:W4:Y:S01]  /*00c0*/  LDG.E R2, desc[UR4][R2.64] ;  /* 0x0000000402027981 */ /* 0x002f22000c1e1900 */
[----:B--2---:R-:W-:-:S06]  /*00d0*/  IMAD.WIDE.U32 R4, R9, 0x4, R4 ;  /* 0x0000000409047825 */ /* 0x004fcc00078e0004 */
[----:B------:R-:W4:Y:S01]  /*00e0*/  LDG.E R5, desc[UR4][R4.64] ;  /* 0x0000000404057981 */ /* 0x000f22000c1e1900 */
[----:B---3--:R-:W-:-:S04]  /*00f0*/  IMAD.WIDE.U32 R6, R9, 0x4, R6 ;  /* 0x0000000409067825 */ /* 0x008fc800078e0006 */
[----:B----4-:R-:W-:-:S05]  /*0100*/  FADD R9, R2, R5 ;  /* 0x0000000502097221 */ /* 0x010fca0000000000 */
[----:B------:R-:W-:Y:S01]  /*0110*/  STG.E desc[UR4][R6.64], R9 ;  /* 0x0000000906007986 */ /* 0x000fe2000c101904 */
[----:B------:R-:W-:Y:S05]  /*0120*/  EXIT ;  /* 0x000000000000794d */ /* 0x000fea0003800000 */
.L_x_0:
[----:B------:R-:W-:-:S00]  /*0130*/  BRA `(.L_x_0) ;  /* 0xfffffffc00fc7947 */ /* 0x000fc0000383ffff */
[----:B------:R-:W-:-:S00]  /*0140*/  NOP ;  /* 0x0000000000007918 */ /* 0x000fc00000000000 */
        /* <DEDUP_REMOVED lines=11> */
.L_x_1:


//--------------------- .nv.shared.reserved.0     --------------------------
	.section	.nv.shared.reserved.0,"aw",@nobits
	.weak		__nv_reservedSMEM_offset_0_alias
	.size		__nv_reservedSMEM_offset_0_alias, 0, 64
	.other		__nv_reservedSMEM_offset_0_alias,@"STO_CUDA_RESERVED_SHARED STV_DEFAULT"
__nv_reservedSMEM_offset_0_alias:
	.zero		0
	.zero		64


//--------------------- .nv.constant0._Z10vector_addPKfS0_Pf --------------------------
	.section	.nv.constant0._Z10vector_addPKfS0_Pf,"a",@progbits
	.sectionflags	@""
	.align	4
.nv.constant0._Z10vector_addPKfS0_Pf:
	.zero		920


//--------------------- SYMBOLS --------------------------

	.type		.nv.reservedSmem.offset0,@object
	.size		.nv.reservedSmem.offset0,0x4
